//
// Generated by NVIDIA NVVM Compiler
//
// Compiler Build ID: CL-36424714
// Cuda compilation tools, release 13.0, V13.0.88
// Based on NVVM 20.0.0
//

.version 9.0
.target sm_100
.address_size 64

	// .globl	_Z9calculatePiS_i

.visible .entry _Z9calculatePiS_i(
	.param .u64 .ptr .align 1 _Z9calculatePiS_i_param_0,
	.param .u64 .ptr .align 1 _Z9calculatePiS_i_param_1,
	.param .u32 _Z9calculatePiS_i_param_2
)
{
	.reg .pred 	%p<10>;
	.reg .b32 	%r<59>;
	.reg .b64 	%rd<9>;

	ld.param.u64 	%rd2, [_Z9calculatePiS_i_param_0];
	ld.param.u64 	%rd1, [_Z9calculatePiS_i_param_1];
	ld.param.u32 	%r30, [_Z9calculatePiS_i_param_2];
	cvta.to.global.u64 	%rd3, %rd2;
	mov.u32 	%r1, %tid.x;
	mov.u32 	%r2, %tid.y;
	mad.lo.s32 	%r3, %r30, %r1, %r2;
	mul.wide.s32 	%rd4, %r3, 4;
	add.s64 	%rd5, %rd3, %rd4;
	ld.global.u32 	%r50, [%rd5];
	setp.eq.s32 	%p1, %r1, %r2;
	mov.b32 	%r58, 0;
	@%p1 bra 	$L__BB0_13;
	setp.lt.u32 	%p2, %r1, %r2;
	@%p2 bra 	$L__BB0_5;
	setp.lt.s32 	%p3, %r50, 1;
	@%p3 bra 	$L__BB0_13;
	mov.b32 	%r58, 0;
$L__BB0_4:
	mul.hi.u32 	%r33, %r50, -858993459;
	shr.u32 	%r16, %r33, 3;
	mul.lo.s32 	%r34, %r16, 10;
	sub.s32 	%r35, %r50, %r34;
	add.s32 	%r58, %r35, %r58;
	setp.lt.u32 	%p4, %r50, 10;
	mov.u32 	%r50, %r16;
	@%p4 bra 	$L__BB0_13;
	bra.uni 	$L__BB0_4;
$L__BB0_5:
	setp.lt.s32 	%p5, %r50, 1;
	mov.b32 	%r58, 1;
	@%p5 bra 	$L__BB0_13;
	and.b32  	%r5, %r50, 3;
	setp.lt.u32 	%p6, %r50, 4;
	mov.b32 	%r56, 1;
	mov.u32 	%r58, %r56;
	@%p6 bra 	$L__BB0_10;
	and.b32  	%r41, %r50, 2147483644;
	neg.s32 	%r47, %r41;
	mov.b32 	%r58, 1;
	mov.b32 	%r48, 2;
$L__BB0_8:
	add.s32 	%r42, %r48, -1;
	mul.lo.s32 	%r43, %r42, %r58;
	add.s32 	%r44, %r48, 2;
	mul.lo.s32 	%r45, %r48, %r43;
	mad.lo.s32 	%r46, %r45, %r48, %r45;
	mul.lo.s32 	%r58, %r44, %r46;
	add.s32 	%r48, %r48, 4;
	add.s32 	%r47, %r47, 4;
	setp.eq.s32 	%p7, %r47, 0;
	@%p7 bra 	$L__BB0_9;
	bra.uni 	$L__BB0_8;
$L__BB0_9:
	add.s32 	%r56, %r48, -1;
$L__BB0_10:
	setp.eq.s32 	%p8, %r5, 0;
	@%p8 bra 	$L__BB0_13;
	neg.s32 	%r55, %r5;
$L__BB0_12:
	.pragma "nounroll";
	mul.lo.s32 	%r58, %r56, %r58;
	add.s32 	%r56, %r56, 1;
	add.s32 	%r55, %r55, 1;
	setp.ne.s32 	%p9, %r55, 0;
	@%p9 bra 	$L__BB0_12;
$L__BB0_13:
	cvta.to.global.u64 	%rd6, %rd1;
	add.s64 	%rd8, %rd6, %rd4;
	st.global.u32 	[%rd8], %r58;
	ret;

}


// ===== COMPILED SASS (sm_100) =====

	.target	sm_100

	.elftype	@"ET_EXEC"


//--------------------- .note.nv.tkinfo           --------------------------
	.section	.note.nv.tkinfo,"",@"SHT_NOTE"
	.sectionflags	@"SHF_NOTE_NV_TKINFO"
	.tkinfo
        /*0018*/ 	.word	0x00000002
        /*0030*/ 	.string	""
        /*0030*/ 	.string	"ptxas"
        /*0030*/ 	.string	"Cuda compilation tools, release 13.0, V13.0.88"
        /*0030*/ 	.string	"Build cuda_13.0.r13.0/compiler.36424714_0"
        /*0030*/ 	.string	"-arch sm_100 -m 64 "



//--------------------- .note.nv.cuinfo           --------------------------
	.section	.note.nv.cuinfo,"",@"SHT_NOTE"
	.sectionflags	@"SHF_NOTE_NV_CUINFO"
        /*0018*/ 	.short	0x0002
        /*001a*/ 	.short	0x0064
        /*001c*/ 	.short	0x0082
	.zero		2


//--------------------- .nv.info                  --------------------------
	.section	.nv.info,"",@"SHT_CUDA_INFO"
	.align	4


	//----- nvinfo : EIATTR_REGCOUNT
	.align		4
        /*0000*/ 	.byte	0x04, 0x2f
        /*0002*/ 	.short	(.L_1 - .L_0)
	.align		4
.L_0:
        /*0004*/ 	.word	index@(_Z9calculatePiS_i)
        /*0008*/ 	.word	0x0000000b


	//----- nvinfo : EIATTR_FRAME_SIZE
	.align		4
.L_1:
        /*000c*/ 	.byte	0x04, 0x11
        /*000e*/ 	.short	(.L_3 - .L_2)
	.align		4
.L_2:
        /*0010*/ 	.word	index@(_Z9calculatePiS_i)
        /*0014*/ 	.word	0x00000000


	//----- nvinfo : EIATTR_MIN_STACK_SIZE
	.align		4
.L_3:
        /*0018*/ 	.byte	0x04, 0x12
        /*001a*/ 	.short	(.L_5 - .L_4)
	.align		4
.L_4:
        /*001c*/ 	.word	index@(_Z9calculatePiS_i)
        /*0020*/ 	.word	0x00000000
.L_5:


//--------------------- .nv.compat                --------------------------
	.section	.nv.compat,"",@"SHT_CUDA_COMPAT_INFO"
	.align	4
        /*0000*/ 	.byte	0x02, 0x09, 0x00, 0x00, 0x02, 0x02, 0x01, 0x00, 0x02, 0x05, 0x05, 0x00, 0x03, 0x07, 0x01, 0x01
        /*0010*/ 	.byte	0x02, 0x03, 0x00, 0x00, 0x02, 0x06, 0x01, 0x00, 0x04, 0x0b, 0x08, 0x00, 0x09, 0x00, 0x00, 0x00
        /*0020*/ 	.byte	0x00, 0x00, 0x00, 0x00


//--------------------- .nv.info._Z9calculatePiS_i --------------------------
	.section	.nv.info._Z9calculatePiS_i,"",@"SHT_CUDA_INFO"
	.sectionflags	@""
	.align	4


	//----- nvinfo : EIATTR_CUDA_API_VERSION
	.align		4
        /*0000*/ 	.byte	0x04, 0x37
        /*0002*/ 	.short	(.L_7 - .L_6)
.L_6:
        /*0004*/ 	.word	0x00000082


	//----- nvinfo : EIATTR_KPARAM_INFO
	.align		4
.L_7:
        /*0008*/ 	.byte	0x04, 0x17
        /*000a*/ 	.short	(.L_9 - .L_8)
.L_8:
        /*000c*/ 	.word	0x00000000
        /*0010*/ 	.short	0x0002
        /*0012*/ 	.short	0x0010
        /*0014*/ 	.byte	0x00, 0xf0, 0x11, 0x00


	//----- nvinfo : EIATTR_KPARAM_INFO
	.align		4
.L_9:
        /*0018*/ 	.byte	0x04, 0x17
        /*001a*/ 	.short	(.L_11 - .L_10)
.L_10:
        /*001c*/ 	.word	0x00000000
        /*0020*/ 	.short	0x0001
        /*0022*/ 	.short	0x0008
        /*0024*/ 	.byte	0x00, 0xf5, 0x21, 0x00


	//----- nvinfo : EIATTR_KPARAM_INFO
	.align		4
.L_11:
        /*0028*/ 	.byte	0x04, 0x17
        /*002a*/ 	.short	(.L_13 - .L_12)
.L_12:
        /*002c*/ 	.word	0x00000000
        /*0030*/ 	.short	0x0000
        /*0032*/ 	.short	0x0000
        /*0034*/ 	.byte	0x00, 0xf5, 0x21, 0x00


	//----- nvinfo : EIATTR_SPARSE_MMA_MASK
	.align		4
.L_13:
        /*0038*/ 	.byte	0x03, 0x50
        /*003a*/ 	.short	0x0000


	//----- nvinfo : EIATTR_MAXREG_COUNT
	.align		4
        /*003c*/ 	.byte	0x03, 0x1b
        /*003e*/ 	.short	0x00ff


	//----- nvinfo : EIATTR_MERCURY_ISA_VERSION
	.align		4
        /*0040*/ 	.byte	0x03, 0x5f
        /*0042*/ 	.short	0x0101


	//----- nvinfo : EIATTR_VRC_CTA_INIT_COUNT
	.align		4
        /*0044*/ 	.byte	0x02, 0x4a
	.zero		1
	.zero		1


	//----- nvinfo : EIATTR_EXIT_INSTR_OFFSETS
	.align		4
        /*0048*/ 	.byte	0x04, 0x1c
        /*004a*/ 	.short	(.L_15 - .L_14)


	//   ....[0]....
.L_14:
        /*004c*/ 	.word	0x00000870


	//----- nvinfo : EIATTR_CRS_STACK_SIZE
	.align		4
.L_15:
        /*0050*/ 	.byte	0x04, 0x1e
        /*0052*/ 	.short	(.L_17 - .L_16)
.L_16:
        /*0054*/ 	.word	0x00000000


	//----- nvinfo : EIATTR_CBANK_PARAM_SIZE
	.align		4
.L_17:
        /*0058*/ 	.byte	0x03, 0x19
        /*005a*/ 	.short	0x0014


	//----- nvinfo : EIATTR_PARAM_CBANK
	.align		4
        /*005c*/ 	.byte	0x04, 0x0a
        /*005e*/ 	.short	(.L_19 - .L_18)
	.align		4
.L_18:
        /*0060*/ 	.word	index@(.nv.constant0._Z9calculatePiS_i)
        /*0064*/ 	.short	0x0380
        /*0066*/ 	.short	0x0014


	//----- nvinfo : EIATTR_SW_WAR
	.align		4
.L_19:
        /*0068*/ 	.byte	0x04, 0x36
        /*006a*/ 	.short	(.L_21 - .L_20)
.L_20:
        /*006c*/ 	.word	0x00000008
.L_21:


//--------------------- .nv.callgraph             --------------------------
	.section	.nv.callgraph,"",@"SHT_CUDA_CALLGRAPH"
	.align	4
	.sectionentsize	8
	.align		4
        /*0000*/ 	.word	0x00000000
	.align		4
        /*0004*/ 	.word	0xffffffff
	.align		4
        /*0008*/ 	.word	0x00000000
	.align		4
        /*000c*/ 	.word	0xfffffffe
	.align		4
        /*0010*/ 	.word	0x00000000
	.align		4
        /*0014*/ 	.word	0xfffffffd
	.align		4
        /*0018*/ 	.word	0x00000000
	.align		4
        /*001c*/ 	.word	0xfffffffc


//--------------------- .text._Z9calculatePiS_i   --------------------------
	.section	.text._Z9calculatePiS_i,"ax",@progbits
	.align	128
        .global         _Z9calculatePiS_i
        .type           _Z9calculatePiS_i,@function
        .size           _Z9calculatePiS_i,(.L_x_18 - _Z9calculatePiS_i)
        .other          _Z9calculatePiS_i,@"STO_CUDA_ENTRY STV_DEFAULT"
_Z9calculatePiS_i:
.text._Z9calculatePiS_i:
[----:B------:R-:W-:Y:S01]  /*0000*/  LDC R1, c[0x0][0x37c] ;  /* 0x0000df00ff017b82 */ /* 0x000fe20000000800 */
[----:B------:R-:W0:Y:S01]  /*0010*/  S2R R4, SR_TID.X ;  /* 0x0000000000047919 */ /* 0x000e220000002100 */
[----:B------:R-:W1:Y:S01]  /*0020*/  LDCU UR6, c[0x0][0x390] ;  /* 0x00007200ff0677ac */ /* 0x000e620008000800 */
[----:B------:R-:W-:Y:S01]  /*0030*/  BSSY.RECONVERGENT B0, `(.L_x_0) ;  /* 0x0000080000007945 */ /* 0x000fe20003800200 */
[----:B------:R-:W-:Y:S01]  /*0040*/  HFMA2 R5, -RZ, RZ, 0, 0 ;  /* 0x00000000ff057431 */ /* 0x000fe200000001ff */
[----:B------:R-:W0:Y:S01]  /*0050*/  S2R R7, SR_TID.Y ;  /* 0x0000000000077919 */ /* 0x000e220000002200 */
[----:B------:R-:W2:Y:S01]  /*0060*/  LDCU.64 UR4, c[0x0][0x358] ;  /* 0x00006b00ff0477ac */ /* 0x000ea20008000a00 */
[C---:B0-----:R-:W-:Y:S01]  /*0070*/  ISETP.NE.AND P0, PT, R4.reuse, R7, PT ;  /* 0x000000070400720c */ /* 0x041fe20003f05270 */
[----:B-1----:R-:W-:-:S12]  /*0080*/  IMAD R0, R4, UR6, R7 ;  /* 0x0000000604007c24 */ /* 0x002fd8000f8e0207 */
[----:B--2---:R-:W-:Y:S05]  /*0090*/  @!P0 BRA `(.L_x_1) ;  /* 0x0000000400e48947 */ /* 0x004fea0003800000 */
[----:B------:R-:W0:Y:S02]  /*00a0*/  LDC.64 R2, c[0x0][0x380] ;  /* 0x0000e000ff027b82 */ /* 0x000e240000000a00 */
[----:B0-----:R-:W-:-:S06]  /*00b0*/  IMAD.WIDE R2, R0, 0x4, R2 ;  /* 0x0000000400027825 */ /* 0x001fcc00078e0202 */
[----:B------:R0:W5:Y:S01]  /*00c0*/  LDG.E R3, desc[UR4][R2.64] ;  /* 0x0000000402037981 */ /* 0x000162000c1e1900 */
[----:B------:R-:W-:-:S13]  /*00d0*/  ISETP.GE.U32.AND P0, PT, R4, R7, PT ;  /* 0x000000070400720c */ /* 0x000fda0003f06070 */
[----:B0-----:R-:W-:Y:S05]  /*00e0*/  @!P0 BRA `(.L_x_2) ;  /* 0x0000000000488947 */ /* 0x001fea0003800000 */
[----:B-----5:R-:W-:Y:S01]  /*00f0*/  ISETP.GE.AND P0, PT, R3, 0x1, PT ;  /* 0x000000010300780c */ /* 0x020fe20003f06270 */
[----:B------:R-:W-:-:S12]  /*0100*/  BSSY.RECONVERGENT B1, `(.L_x_3) ;  /* 0x000000f000017945 */ /* 0x000fd80003800200 */
[----:B------:R-:W-:Y:S05]  /*0110*/  @!P0 BRA `(.L_x_4) ;  /* 0x0000000000348947 */ /* 0x000fea0003800000 */
[C---:B------:R-:W-:Y:S01]  /*0120*/  ISETP.GE.U32.AND P0, PT, R3.reuse, 0xa, PT ;  /* 0x0000000a0300780c */ /* 0x040fe20003f06070 */
[----:B------:R-:W-:-:S05]  /*0130*/  IMAD.HI.U32 R2, R3, -0x33333333, RZ ;  /* 0xcccccccd03027827 */ /* 0x000fca00078e00ff */
[----:B------:R-:W-:-:S05]  /*0140*/  SHF.R.U32.HI R2, RZ, 0x3, R2 ;  /* 0x00000003ff027819 */ /* 0x000fca0000011602 */
[----:B------:R-:W-:Y:S02]  /*0150*/  IMAD R5, R2, -0xa, R3 ;  /* 0xfffffff602057824 */ /* 0x000fe400078e0203 */
[----:B------:R-:W-:Y:S05]  /*0160*/  @!P0 BRA `(.L_x_4) ;  /* 0x0000000000208947 */ /* 0x000fea0003800000 */
[----:B------:R-:W-:-:S07]  /*0170*/  MOV R3, R2 ;  /* 0x0000000200037202 */ /* 0x000fce0000000f00 */
.L_x_5:
[C---:B------:R-:W-:Y:S01]  /*0180*/  ISETP.GE.U32.AND P0, PT, R3.reuse, 0xa, PT ;  /* 0x0000000a0300780c */ /* 0x040fe20003f06070 */
[----:B------:R-:W-:-:S05]  /*0190*/  IMAD.HI.U32 R2, R3, -0x33333333, RZ ;  /* 0xcccccccd03027827 */ /* 0x000fca00078e00ff */
[----:B------:R-:W-:-:S05]  /*01a0*/  SHF.R.U32.HI R2, RZ, 0x3, R2 ;  /* 0x00000003ff027819 */ /* 0x000fca0000011602 */
[----:B------:R-:W-:Y:S01]  /*01b0*/  IMAD R4, R2, -0xa, R3 ;  /* 0xfffffff602047824 */ /* 0x000fe200078e0203 */
[----:B------:R-:W-:-:S03]  /*01c0*/  MOV R3, R2 ;  /* 0x0000000200037202 */ /* 0x000fc60000000f00 */
[----:B------:R-:W-:Y:S01]  /*01d0*/  IMAD.IADD R5, R4, 0x1, R5 ;  /* 0x0000000104057824 */ /* 0x000fe200078e0205 */
[----:B------:R-:W-:Y:S06]  /*01e0*/  @P0 BRA `(.L_x_5) ;  /* 0xfffffffc00e40947 */ /* 0x000fec000383ffff */
.L_x_4:
[----:B------:R-:W-:Y:S05]  /*01f0*/  BSYNC.RECONVERGENT B1 ;  /* 0x0000000000017941 */ /* 0x000fea0003800200 */
.L_x_3:
[----:B------:R-:W-:Y:S05]  /*0200*/  BRA `(.L_x_1) ;  /* 0x0000000400887947 */ /* 0x000fea0003800000 */
.L_x_2:
[----:B-----5:R-:W-:Y:S01]  /*0210*/  ISETP.GE.AND P0, PT, R3, 0x1, PT ;  /* 0x000000010300780c */ /* 0x020fe20003f06270 */
[----:B------:R-:W-:-:S12]  /*0220*/  IMAD.MOV.U32 R5, RZ, RZ, 0x1 ;  /* 0x00000001ff057424 */ /* 0x000fd800078e00ff */
[----:B------:R-:W-:Y:S05]  /*0230*/  @!P0 BRA `(.L_x_1) ;  /* 0x00000004007c8947 */ /* 0x000fea0003800000 */
[C---:B------:R-:W-:Y:S01]  /*0240*/  ISETP.GE.U32.AND P0, PT, R3.reuse, 0x4, PT ;  /* 0x000000040300780c */ /* 0x040fe20003f06070 */
[----:B------:R-:W-:Y:S01]  /*0250*/  BSSY.RECONVERGENT B2, `(.L_x_6) ;  /* 0x0000055000027945 */ /* 0x000fe20003800200 */
[----:B------:R-:W-:Y:S01]  /*0260*/  HFMA2 R4, -RZ, RZ, 0, 5.9604644775390625e-08 ;  /* 0x00000001ff047431 */ /* 0x000fe200000001ff */
[----:B------:R-:W-:Y:S02]  /*0270*/  LOP3.LUT R2, R3, 0x3, RZ, 0xc0, !PT ;  /* 0x0000000303027812 */ /* 0x000fe400078ec0ff */
[----:B------:R-:W-:-:S08]  /*0280*/  MOV R5, 0x1 ;  /* 0x0000000100057802 */ /* 0x000fd00000000f00 */
[----:B------:R-:W-:Y:S05]  /*0290*/  @!P0 BRA `(.L_x_7) ;  /* 0x0000000400408947 */ /* 0x000fea0003800000 */
[----:B------:R-:W-:Y:S01]  /*02a0*/  LOP3.LUT R3, R3, 0x7ffffffc, RZ, 0xc0, !PT ;  /* 0x7ffffffc03037812 */ /* 0x000fe200078ec0ff */
[----:B------:R-:W-:Y:S01]  /*02b0*/  BSSY.RECONVERGENT B1, `(.L_x_8) ;  /* 0x000004d000017945 */ /* 0x000fe20003800200 */
[----:B------:R-:W-:-:S03]  /*02c0*/  MOV R5, 0x1 ;  /* 0x0000000100057802 */ /* 0x000fc60000000f00 */
[----:B------:R-:W-:Y:S01]  /*02d0*/  IMAD.MOV R4, RZ, RZ, -R3 ;  /* 0x000000ffff047224 */ /* 0x000fe200078e0a03 */
[----:B------:R-:W-:-:S04]  /*02e0*/  MOV R3, 0x2 ;  /* 0x0000000200037802 */ /* 0x000fc80000000f00 */
[----:B------:R-:W-:-:S13]  /*02f0*/  ISETP.GE.AND P0, PT, R4, RZ, PT ;  /* 0x000000ff0400720c */ /* 0x000fda0003f06270 */
[----:B------:R-:W-:Y:S05]  /*0300*/  @P0 BRA `(.L_x_9) ;  /* 0x0000000000f40947 */ /* 0x000fea0003800000 */
[----:B------:R-:W-:Y:S01]  /*0310*/  IMAD.MOV R6, RZ, RZ, -R4 ;  /* 0x000000ffff067224 */ /* 0x000fe200078e0a04 */
[----:B------:R-:W-:Y:S01]  /*0320*/  BSSY.RECONVERGENT B3, `(.L_x_10) ;  /* 0x0000024000037945 */ /* 0x000fe20003800200 */
[----:B------:R-:W-:-:S03]  /*0330*/  PLOP3.LUT P0, PT, PT, PT, PT, 0x80, 0x8 ;  /* 0x000000000008781c */ /* 0x000fc60003f0f070 */
[----:B------:R-:W-:-:S13]  /*0340*/  ISETP.GT.AND P1, PT, R6, 0xc, PT ;  /* 0x0000000c0600780c */ /* 0x000fda0003f24270 */
[----:B------:R-:W-:Y:S05]  /*0350*/  @!P1 BRA `(.L_x_11) ;  /* 0x0000000000809947 */ /* 0x000fea0003800000 */
[----:B------:R-:W-:-:S13]  /*0360*/  PLOP3.LUT P0, PT, PT, PT, PT, 0x8, 0x80 ;  /* 0x000000000080781c */ /* 0x000fda0003f0e170 */
.L_x_12:
[C---:B------:R-:W-:Y:S01]  /*0370*/  IADD3 R6, PT, PT, R3.reuse, -0x1, RZ ;  /* 0xffffffff03067810 */ /* 0x040fe20007ffe0ff */
[----:B------:R-:W-:Y:S01]  /*0380*/  VIADD R8, R3, 0x3 ;  /* 0x0000000303087836 */ /* 0x000fe20000000000 */
[----:B------:R-:W-:-:S03]  /*0390*/  IADD3 R4, PT, PT, R4, 0x10, RZ ;  /* 0x0000001004047810 */ /* 0x000fc60007ffe0ff */
[----:B------:R-:W-:Y:S01]  /*03a0*/  IMAD R6, R6, R5, RZ ;  /* 0x0000000506067224 */ /* 0x000fe200078e02ff */
[----:B------:R-:W-:Y:S02]  /*03b0*/  IADD3 R5, PT, PT, R3, 0x2, RZ ;  /* 0x0000000203057810 */ /* 0x000fe40007ffe0ff */
[----:B------:R-:W-:Y:S01]  /*03c0*/  ISETP.GE.AND P1, PT, R4, -0xc, PT ;  /* 0xfffffff40400780c */ /* 0x000fe20003f26270 */
[----:B------:R-:W-:-:S04]  /*03d0*/  IMAD R6, R6, R3, RZ ;  /* 0x0000000306067224 */ /* 0x000fc800078e02ff */
[----:B------:R-:W-:-:S04]  /*03e0*/  IMAD R6, R6, R3, R6 ;  /* 0x0000000306067224 */ /* 0x000fc800078e0206 */
[----:B------:R-:W-:Y:S01]  /*03f0*/  IMAD R5, R5, R6, RZ ;  /* 0x0000000605057224 */ /* 0x000fe200078e02ff */
[----:B------:R-:W-:-:S03]  /*0400*/  IADD3 R6, PT, PT, R3, 0x4, RZ ;  /* 0x0000000403067810 */ /* 0x000fc60007ffe0ff */
[----:B------:R-:W-:Y:S02]  /*0410*/  IMAD R5, R5, R8, RZ ;  /* 0x0000000805057224 */ /* 0x000fe400078e02ff */
[C---:B------:R-:W-:Y:S02]  /*0420*/  VIADD R8, R3.reuse, 0x7 ;  /* 0x0000000703087836 */ /* 0x040fe40000000000 */
[----:B------:R-:W-:Y:S01]  /*0430*/  IMAD R7, R6, R5, RZ ;  /* 0x0000000506077224 */ /* 0x000fe200078e02ff */
[----:B------:R-:W-:-:S03]  /*0440*/  IADD3 R5, PT, PT, R3, 0x6, RZ ;  /* 0x0000000603057810 */ /* 0x000fc60007ffe0ff */
        /* <DEDUP_REMOVED lines=10> */
[----:B------:R-:W-:-:S04]  /*04f0*/  IMAD R5, R5, R8, RZ ;  /* 0x0000000805057224 */ /* 0x000fc800078e02ff */
[C---:B------:R-:W-:Y:S02]  /*0500*/  IMAD R7, R6.reuse, R5, RZ ;  /* 0x0000000506077224 */ /* 0x040fe400078e02ff */
[C---:B------:R-:W-:Y:S01]  /*0510*/  VIADD R5, R3.reuse, 0xe ;  /* 0x0000000e03057836 */ /* 0x040fe20000000000 */
[----:B------:R-:W-:Y:S01]  /*0520*/  IADD3 R3, PT, PT, R3, 0x10, RZ ;  /* 0x0000001003037810 */ /* 0x000fe20007ffe0ff */
[----:B------:R-:W-:-:S04]  /*0530*/  IMAD R6, R6, R7, R7 ;  /* 0x0000000706067224 */ /* 0x000fc800078e0207 */
[----:B------:R-:W-:Y:S01]  /*0540*/  IMAD R5, R5, R6, RZ ;  /* 0x0000000605057224 */ /* 0x000fe200078e02ff */
[----:B------:R-:W-:Y:S06]  /*0550*/  @!P1 BRA `(.L_x_12) ;  /* 0xfffffffc00849947 */ /* 0x000fec000383ffff */
.L_x_11:
[----:B------:R-:W-:Y:S05]  /*0560*/  BSYNC.RECONVERGENT B3 ;  /* 0x0000000000037941 */ /* 0x000fea0003800200 */
.L_x_10:
[----:B------:R-:W-:Y:S01]  /*0570*/  IADD3 R6, PT, PT, -R4, RZ, RZ ;  /* 0x000000ff04067210 */ /* 0x000fe20007ffe1ff */
[----:B------:R-:W-:Y:S03]  /*0580*/  BSSY.RECONVERGENT B3, `(.L_x_13) ;  /* 0x0000013000037945 */ /* 0x000fe60003800200 */
[----:B------:R-:W-:-:S13]  /*0590*/  ISETP.GT.AND P1, PT, R6, 0x4, PT ;  /* 0x000000040600780c */ /* 0x000fda0003f24270 */
[----:B------:R-:W-:Y:S05]  /*05a0*/  @!P1 BRA `(.L_x_14) ;  /* 0x0000000000409947 */ /* 0x000fea0003800000 */
[C---:B------:R-:W-:Y:S01]  /*05b0*/  VIADD R6, R3.reuse, 0xffffffff ;  /* 0xffffffff03067836 */ /* 0x040fe20000000000 */
[----:B------:R-:W-:Y:S02]  /*05c0*/  IADD3 R8, PT, PT, R3, 0x3, RZ ;  /* 0x0000000303087810 */ /* 0x000fe40007ffe0ff */
[----:B------:R-:W-:Y:S01]  /*05d0*/  PLOP3.LUT P0, PT, PT, PT, PT, 0x8, 0x80 ;  /* 0x000000000080781c */ /* 0x000fe20003f0e170 */
[----:B------:R-:W-:Y:S01]  /*05e0*/  IMAD R6, R5, R6, RZ ;  /* 0x0000000605067224 */ /* 0x000fe200078e02ff */
[C---:B------:R-:W-:Y:S02]  /*05f0*/  IADD3 R5, PT, PT, R3.reuse, 0x2, RZ ;  /* 0x0000000203057810 */ /* 0x040fe40007ffe0ff */
[----:B------:R-:W-:Y:S01]  /*0600*/  IADD3 R4, PT, PT, R4, 0x8, RZ ;  /* 0x0000000804047810 */ /* 0x000fe20007ffe0ff */
[----:B------:R-:W-:-:S04]  /*0610*/  IMAD R6, R3, R6, RZ ;  /* 0x0000000603067224 */ /* 0x000fc800078e02ff */
[----:B------:R-:W-:-:S04]  /*0620*/  IMAD R6, R3, R6, R6 ;  /* 0x0000000603067224 */ /* 0x000fc800078e0206 */
[----:B------:R-:W-:Y:S02]  /*0630*/  IMAD R5, R5, R6, RZ ;  /* 0x0000000605057224 */ /* 0x000fe400078e02ff */
[----:B------:R-:W-:Y:S02]  /*0640*/  VIADD R6, R3, 0x4 ;  /* 0x0000000403067836 */ /* 0x000fe40000000000 */
[----:B------:R-:W-:-:S04]  /*0650*/  IMAD R5, R5, R8, RZ ;  /* 0x0000000805057224 */ /* 0x000fc800078e02ff */
[C---:B------:R-:W-:Y:S01]  /*0660*/  IMAD R7, R6.reuse, R5, RZ ;  /* 0x0000000506077224 */ /* 0x040fe200078e02ff */
[C---:B------:R-:W-:Y:S01]  /*0670*/  IADD3 R5, PT, PT, R3.reuse, 0x6, RZ ;  /* 0x0000000603057810 */ /* 0x040fe20007ffe0ff */
[----:B------:R-:W-:Y:S02]  /*0680*/  VIADD R3, R3, 0x8 ;  /* 0x0000000803037836 */ /* 0x000fe40000000000 */
[----:B------:R-:W-:-:S04]  /*0690*/  IMAD R6, R6, R7, R7 ;  /* 0x0000000706067224 */ /* 0x000fc800078e0207 */
[----:B------:R-:W-:-:S07]  /*06a0*/  IMAD R5, R5, R6, RZ ;  /* 0x0000000605057224 */ /* 0x000fce00078e02ff */
.L_x_14:
[----:B------:R-:W-:Y:S05]  /*06b0*/  BSYNC.RECONVERGENT B3 ;  /* 0x0000000000037941 */ /* 0x000fea0003800200 */
.L_x_13:
[----:B------:R-:W-:-:S13]  /*06c0*/  ISETP.EQ.AND P1, PT, R4, RZ, PT ;  /* 0x000000ff0400720c */ /* 0x000fda0003f22270 */
[----:B------:R-:W-:Y:S05]  /*06d0*/  @!P0 BRA P1, `(.L_x_15) ;  /* 0x0000000000288947 */ /* 0x000fea0000800000 */
.L_x_9:
[----:B------:R-:W-:Y:S02]  /*06e0*/  IADD3 R4, PT, PT, R4, 0x4, RZ ;  /* 0x0000000404047810 */ /* 0x000fe40007ffe0ff */
[----:B------:R-:W-:Y:S02]  /*06f0*/  IADD3 R6, PT, PT, R3, -0x1, RZ ;  /* 0xffffffff03067810 */ /* 0x000fe40007ffe0ff */
[----:B------:R-:W-:-:S03]  /*0700*/  ISETP.NE.AND P0, PT, R4, RZ, PT ;  /* 0x000000ff0400720c */ /* 0x000fc60003f05270 */
[----:B------:R-:W-:Y:S02]  /*0710*/  IMAD R6, R6, R5, RZ ;  /* 0x0000000506067224 */ /* 0x000fe400078e02ff */
[----:B------:R-:W-:Y:S02]  /*0720*/  VIADD R5, R3, 0x2 ;  /* 0x0000000203057836 */ /* 0x000fe40000000000 */
[----:B------:R-:W-:-:S04]  /*0730*/  IMAD R6, R6, R3, RZ ;  /* 0x0000000306067224 */ /* 0x000fc800078e02ff */
[----:B------:R-:W-:Y:S01]  /*0740*/  IMAD R6, R6, R3, R6 ;  /* 0x0000000306067224 */ /* 0x000fe200078e0206 */
[----:B------:R-:W-:-:S03]  /*0750*/  IADD3 R3, PT, PT, R3, 0x4, RZ ;  /* 0x0000000403037810 */ /* 0x000fc60007ffe0ff */
[----:B------:R-:W-:Y:S01]  /*0760*/  IMAD R5, R5, R6, RZ ;  /* 0x0000000605057224 */ /* 0x000fe200078e02ff */
[----:B------:R-:W-:Y:S06]  /*0770*/  @P0 BRA `(.L_x_9) ;  /* 0xfffffffc00d80947 */ /* 0x000fec000383ffff */
.L_x_15:
[----:B------:R-:W-:Y:S05]  /*0780*/  BSYNC.RECONVERGENT B1 ;  /* 0x0000000000017941 */ /* 0x000fea0003800200 */
.L_x_8:
[----:B------:R-:W-:-:S07]  /*0790*/  IADD3 R4, PT, PT, R3, -0x1, RZ ;  /* 0xffffffff03047810 */ /* 0x000fce0007ffe0ff */
.L_x_7:
[----:B------:R-:W-:Y:S05]  /*07a0*/  BSYNC.RECONVERGENT B2 ;  /* 0x0000000000027941 */ /* 0x000fea0003800200 */
.L_x_6:
[----:B------:R-:W-:-:S13]  /*07b0*/  ISETP.NE.AND P0, PT, R2, RZ, PT ;  /* 0x000000ff0200720c */ /* 0x000fda0003f05270 */
[----:B------:R-:W-:Y:S05]  /*07c0*/  @!P0 BRA `(.L_x_1) ;  /* 0x0000000000188947 */ /* 0x000fea0003800000 */
[----:B------:R-:W-:-:S07]  /*07d0*/  IMAD.MOV R2, RZ, RZ, -R2 ;  /* 0x000000ffff027224 */ /* 0x000fce00078e0a02 */
.L_x_16:
[----:B------:R-:W-:Y:S01]  /*07e0*/  IADD3 R2, PT, PT, R2, 0x1, RZ ;  /* 0x0000000102027810 */ /* 0x000fe20007ffe0ff */
[C---:B------:R-:W-:Y:S01]  /*07f0*/  IMAD R5, R4.reuse, R5, RZ ;  /* 0x0000000504057224 */ /* 0x040fe200078e02ff */
[----:B------:R-:W-:Y:S02]  /*0800*/  IADD3 R4, PT, PT, R4, 0x1, RZ ;  /* 0x0000000104047810 */ /* 0x000fe40007ffe0ff */
[----:B------:R-:W-:-:S13]  /*0810*/  ISETP.NE.AND P0, PT, R2, RZ, PT ;  /* 0x000000ff0200720c */ /* 0x000fda0003f05270 */
[----:B------:R-:W-:Y:S05]  /*0820*/  @P0 BRA `(.L_x_16) ;  /* 0xfffffffc00ec0947 */ /* 0x000fea000383ffff */
.L_x_1:
[----:B------:R-:W-:Y:S05]  /*0830*/  BSYNC.RECONVERGENT B0 ;  /* 0x0000000000007941 */ /* 0x000fea0003800200 */
.L_x_0:
[----:B------:R-:W0:Y:S02]  /*0840*/  LDC.64 R2, c[0x0][0x388] ;  /* 0x0000e200ff027b82 */ /* 0x000e240000000a00 */
[----:B0-----:R-:W-:-:S05]  /*0850*/  IMAD.WIDE R2, R0, 0x4, R2 ;  /* 0x0000000400027825 */ /* 0x001fca00078e0202 */
[----:B------:R-:W-:Y:S01]  /*0860*/  STG.E desc[UR4][R2.64], R5 ;  /* 0x0000000502007986 */ /* 0x000fe2000c101904 */
[----:B------:R-:W-:Y:S05]  /*0870*/  EXIT ;  /* 0x000000000000794d */ /* 0x000fea0003800000 */
.L_x_17:
[----:B------:R-:W-:-:S00]  /*0880*/  BRA `(.L_x_17) ;  /* 0xfffffffc00fc7947 */ /* 0x000fc0000383ffff */
[----:B------:R-:W-:-:S00]  /*0890*/  NOP ;  /* 0x0000000000007918 */ /* 0x000fc00000000000 */
        /* <DEDUP_REMOVED lines=14> */
.L_x_18:


//--------------------- .nv.shared.reserved.0     --------------------------
	.section	.nv.shared.reserved.0,"aw",@nobits
	.weak		__nv_reservedSMEM_offset_0_alias
	.size		__nv_reservedSMEM_offset_0_alias, 0, 64
	.other		__nv_reservedSMEM_offset_0_alias,@"STO_CUDA_RESERVED_SHARED STV_DEFAULT"
__nv_reservedSMEM_offset_0_alias:
	.zero		0
	.zero		64


//--------------------- .nv.constant0._Z9calculatePiS_i --------------------------
	.section	.nv.constant0._Z9calculatePiS_i,"a",@progbits
	.sectionflags	@""
	.align	4
.nv.constant0._Z9calculatePiS_i:
	.zero		916


//--------------------- SYMBOLS --------------------------

	.type		.nv.reservedSmem.offset0,@object
	.size		.nv.reservedSmem.offset0,0x4
